//
// Generated by NVIDIA NVVM Compiler
//
// Compiler Build ID: CL-36424714
// Cuda compilation tools, release 13.0, V13.0.88
// Based on NVVM 20.0.0
//

.version 9.0
.target sm_100
.address_size 64

	// .globl	_Z13search_kernelPjj
.global .align 4 .u32 numPrimesFound = 2;

.visible .entry _Z13search_kernelPjj(
	.param .u64 .ptr .align 1 _Z13search_kernelPjj_param_0,
	.param .u32 _Z13search_kernelPjj_param_1
)
{
	.reg .pred 	%p<8>;
	.reg .b32 	%r<22>;
	.reg .b64 	%rd<5>;

	ld.param.u64 	%rd2, [_Z13search_kernelPjj_param_0];
	ld.param.u32 	%r7, [_Z13search_kernelPjj_param_1];
	ld.global.u32 	%r8, [numPrimesFound];
	setp.ge.u32 	%p1, %r8, %r7;
	@%p1 bra 	$L__BB0_10;
	mov.u32 	%r9, %tid.x;
	shl.b32 	%r10, %r9, 1;
	add.s32 	%r20, %r10, 5;
	mov.u32 	%r11, %ntid.x;
	shl.b32 	%r2, %r11, 1;
	cvta.to.global.u64 	%rd1, %rd2;
$L__BB0_2:
	mul.lo.s32 	%r12, %r20, -1431655765;
	setp.lt.u32 	%p2, %r12, 1431655766;
	@%p2 bra 	$L__BB0_9;
	setp.lt.u32 	%p3, %r20, 25;
	@%p3 bra 	$L__BB0_8;
	mov.b32 	%r21, 5;
	bra.uni 	$L__BB0_6;
$L__BB0_5:
	add.s32 	%r21, %r21, 6;
	mul.lo.s32 	%r17, %r21, %r21;
	setp.gt.u32 	%p6, %r17, %r20;
	@%p6 bra 	$L__BB0_8;
$L__BB0_6:
	rem.u32 	%r14, %r20, %r21;
	setp.eq.s32 	%p4, %r14, 0;
	@%p4 bra 	$L__BB0_9;
	add.s32 	%r15, %r21, 2;
	rem.u32 	%r16, %r20, %r15;
	setp.eq.s32 	%p5, %r16, 0;
	@%p5 bra 	$L__BB0_9;
	bra.uni 	$L__BB0_5;
$L__BB0_8:
	atom.global.add.u32 	%r18, [numPrimesFound], 1;
	mul.wide.u32 	%rd3, %r18, 4;
	add.s64 	%rd4, %rd1, %rd3;
	st.global.u32 	[%rd4], %r20;
$L__BB0_9:
	add.s32 	%r20, %r20, %r2;
	bar.sync 	0;
	ld.global.u32 	%r19, [numPrimesFound];
	setp.lt.u32 	%p7, %r19, %r7;
	@%p7 bra 	$L__BB0_2;
$L__BB0_10:
	ret;

}


// ===== COMPILED SASS (sm_100) =====

	.target	sm_100

	.elftype	@"ET_EXEC"


//--------------------- .note.nv.tkinfo           --------------------------
	.section	.note.nv.tkinfo,"",@"SHT_NOTE"
	.sectionflags	@"SHF_NOTE_NV_TKINFO"
	.tkinfo
        /*0018*/ 	.word	0x00000002
        /*0030*/ 	.string	""
        /*0030*/ 	.string	"ptxas"
        /*0030*/ 	.string	"Cuda compilation tools, release 13.0, V13.0.88"
        /*0030*/ 	.string	"Build cuda_13.0.r13.0/compiler.36424714_0"
        /*0030*/ 	.string	"-arch sm_100 -m 64 "



//--------------------- .note.nv.cuinfo           --------------------------
	.section	.note.nv.cuinfo,"",@"SHT_NOTE"
	.sectionflags	@"SHF_NOTE_NV_CUINFO"
        /*0018*/ 	.short	0x0002
        /*001a*/ 	.short	0x0064
        /*001c*/ 	.short	0x0082
	.zero		2


//--------------------- .nv.info                  --------------------------
	.section	.nv.info,"",@"SHT_CUDA_INFO"
	.align	4


	//----- nvinfo : EIATTR_REGCOUNT
	.align		4
        /*0000*/ 	.byte	0x04, 0x2f
        /*0002*/ 	.short	(.L_2 - .L_1)
	.align		4
.L_1:
        /*0004*/ 	.word	index@(_Z13search_kernelPjj)
        /*0008*/ 	.word	0x0000000e


	//----- nvinfo : EIATTR_FRAME_SIZE
	.align		4
.L_2:
        /*000c*/ 	.byte	0x04, 0x11
        /*000e*/ 	.short	(.L_4 - .L_3)
	.align		4
.L_3:
        /*0010*/ 	.word	index@(_Z13search_kernelPjj)
        /*0014*/ 	.word	0x00000000


	//----- nvinfo : EIATTR_MIN_STACK_SIZE
	.align		4
.L_4:
        /*0018*/ 	.byte	0x04, 0x12
        /*001a*/ 	.short	(.L_6 - .L_5)
	.align		4
.L_5:
        /*001c*/ 	.word	index@(_Z13search_kernelPjj)
        /*0020*/ 	.word	0x00000000
.L_6:


//--------------------- .nv.compat                --------------------------
	.section	.nv.compat,"",@"SHT_CUDA_COMPAT_INFO"
	.align	4
        /*0000*/ 	.byte	0x02, 0x09, 0x00, 0x00, 0x02, 0x02, 0x01, 0x00, 0x02, 0x05, 0x05, 0x00, 0x03, 0x07, 0x01, 0x01
        /*0010*/ 	.byte	0x02, 0x03, 0x00, 0x00, 0x02, 0x06, 0x01, 0x00, 0x04, 0x0b, 0x08, 0x00, 0x09, 0x00, 0x00, 0x00
        /*0020*/ 	.byte	0x00, 0x00, 0x00, 0x00


//--------------------- .nv.info._Z13search_kernelPjj --------------------------
	.section	.nv.info._Z13search_kernelPjj,"",@"SHT_CUDA_INFO"
	.sectionflags	@""
	.align	4


	//----- nvinfo : EIATTR_CUDA_API_VERSION
	.align		4
        /*0000*/ 	.byte	0x04, 0x37
        /*0002*/ 	.short	(.L_8 - .L_7)
.L_7:
        /*0004*/ 	.word	0x00000082


	//----- nvinfo : EIATTR_KPARAM_INFO
	.align		4
.L_8:
        /*0008*/ 	.byte	0x04, 0x17
        /*000a*/ 	.short	(.L_10 - .L_9)
.L_9:
        /*000c*/ 	.word	0x00000000
        /*0010*/ 	.short	0x0001
        /*0012*/ 	.short	0x0008
        /*0014*/ 	.byte	0x00, 0xf0, 0x11, 0x00


	//----- nvinfo : EIATTR_KPARAM_INFO
	.align		4
.L_10:
        /*0018*/ 	.byte	0x04, 0x17
        /*001a*/ 	.short	(.L_12 - .L_11)
.L_11:
        /*001c*/ 	.word	0x00000000
        /*0020*/ 	.short	0x0000
        /*0022*/ 	.short	0x0000
        /*0024*/ 	.byte	0x00, 0xf5, 0x21, 0x00


	//----- nvinfo : EIATTR_SPARSE_MMA_MASK
	.align		4
.L_12:
        /*0028*/ 	.byte	0x03, 0x50
        /*002a*/ 	.short	0x0000


	//----- nvinfo : EIATTR_MAXREG_COUNT
	.align		4
        /*002c*/ 	.byte	0x03, 0x1b
        /*002e*/ 	.short	0x00ff


	//----- nvinfo : EIATTR_NUM_BARRIERS
	.align		4
        /*0030*/ 	.byte	0x02, 0x4c
        /*0032*/ 	.byte	0x01
	.zero		1


	//----- nvinfo : EIATTR_MERCURY_ISA_VERSION
	.align		4
        /*0034*/ 	.byte	0x03, 0x5f
        /*0036*/ 	.short	0x0101


	//----- nvinfo : EIATTR_INT_WARP_WIDE_INSTR_OFFSETS
	.align		4
        /*0038*/ 	.byte	0x04, 0x31
        /*003a*/ 	.short	(.L_14 - .L_13)


	//   ....[0]....
.L_13:
        /*003c*/ 	.word	0x000003d0


	//   ....[1]....
        /*0040*/ 	.word	0x00000470


	//----- nvinfo : EIATTR_VRC_CTA_INIT_COUNT
	.align		4
.L_14:
        /*0044*/ 	.byte	0x02, 0x4a
	.zero		1
	.zero		1


	//----- nvinfo : EIATTR_EXIT_INSTR_OFFSETS
	.align		4
        /*0048*/ 	.byte	0x04, 0x1c
        /*004a*/ 	.short	(.L_16 - .L_15)


	//   ....[0]....
.L_15:
        /*004c*/ 	.word	0x00000060


	//   ....[1]....
        /*0050*/ 	.word	0x00000530


	//----- nvinfo : EIATTR_CRS_STACK_SIZE
	.align		4
.L_16:
        /*0054*/ 	.byte	0x04, 0x1e
        /*0056*/ 	.short	(.L_18 - .L_17)
.L_17:
        /*0058*/ 	.word	0x00000000


	//----- nvinfo : EIATTR_CBANK_PARAM_SIZE
	.align		4
.L_18:
        /*005c*/ 	.byte	0x03, 0x19
        /*005e*/ 	.short	0x000c


	//----- nvinfo : EIATTR_PARAM_CBANK
	.align		4
        /*0060*/ 	.byte	0x04, 0x0a
        /*0062*/ 	.short	(.L_20 - .L_19)
	.align		4
.L_19:
        /*0064*/ 	.word	index@(.nv.constant0._Z13search_kernelPjj)
        /*0068*/ 	.short	0x0380
        /*006a*/ 	.short	0x000c


	//----- nvinfo : EIATTR_SW_WAR
	.align		4
.L_20:
        /*006c*/ 	.byte	0x04, 0x36
        /*006e*/ 	.short	(.L_22 - .L_21)
.L_21:
        /*0070*/ 	.word	0x00000008
.L_22:


//--------------------- .nv.callgraph             --------------------------
	.section	.nv.callgraph,"",@"SHT_CUDA_CALLGRAPH"
	.align	4
	.sectionentsize	8
	.align		4
        /*0000*/ 	.word	0x00000000
	.align		4
        /*0004*/ 	.word	0xffffffff
	.align		4
        /*0008*/ 	.word	0x00000000
	.align		4
        /*000c*/ 	.word	0xfffffffe
	.align		4
        /*0010*/ 	.word	0x00000000
	.align		4
        /*0014*/ 	.word	0xfffffffd
	.align		4
        /*0018*/ 	.word	0x00000000
	.align		4
        /*001c*/ 	.word	0xfffffffc


//--------------------- .nv.constant4             --------------------------
	.section	.nv.constant4,"a",@progbits
	.align	8
	.align		8
.nv.constant4:
        /*0000*/ 	.dword	numPrimesFound


//--------------------- .text._Z13search_kernelPjj --------------------------
	.section	.text._Z13search_kernelPjj,"ax",@progbits
	.align	128
        .global         _Z13search_kernelPjj
        .type           _Z13search_kernelPjj,@function
        .size           _Z13search_kernelPjj,(.L_x_6 - _Z13search_kernelPjj)
        .other          _Z13search_kernelPjj,@"STO_CUDA_ENTRY STV_DEFAULT"
_Z13search_kernelPjj:
.text._Z13search_kernelPjj:
[----:B------:R-:W-:Y:S08]  /*0000*/  LDC R1, c[0x0][0x37c] ;  /* 0x0000df00ff017b82 */ /* 0x000ff00000000800 */
[----:B------:R-:W0:Y:S01]  /*0010*/  LDC.64 R2, c[0x4][RZ] ;  /* 0x01000000ff027b82 */ /* 0x000e220000000a00 */
[----:B------:R-:W0:Y:S01]  /*0020*/  LDCU.64 UR4, c[0x0][0x358] ;  /* 0x00006b00ff0477ac */ /* 0x000e220008000a00 */
[----:B------:R-:W1:Y:S01]  /*0030*/  LDCU UR6, c[0x0][0x388] ;  /* 0x00007100ff0677ac */ /* 0x000e620008000800 */
[----:B0-----:R-:W1:Y:S02]  /*0040*/  LDG.E R2, desc[UR4][R2.64] ;  /* 0x0000000402027981 */ /* 0x001e64000c1e1900 */
[----:B-1----:R-:W-:-:S13]  /*0050*/  ISETP.GE.U32.AND P0, PT, R2, UR6, PT ;  /* 0x0000000602007c0c */ /* 0x002fda000bf06070 */
[----:B------:R-:W-:Y:S05]  /*0060*/  @P0 EXIT ;  /* 0x000000000000094d */ /* 0x000fea0003800000 */
[----:B------:R-:W0:Y:S01]  /*0070*/  S2R R3, SR_TID.X ;  /* 0x0000000000037919 */ /* 0x000e220000002100 */
[----:B------:R-:W1:Y:S01]  /*0080*/  LDC R0, c[0x0][0x360] ;  /* 0x0000d800ff007b82 */ /* 0x000e620000000800 */
[----:B0-----:R-:W-:-:S07]  /*0090*/  LEA R3, R3, 0x5, 0x1 ;  /* 0x0000000503037811 */ /* 0x001fce00078e08ff */
.L_x_4:
[----:B------:R-:W-:Y:S01]  /*00a0*/  IMAD R2, R3, -0x55555555, RZ ;  /* 0xaaaaaaab03027824 */ /* 0x000fe200078e02ff */
[----:B------:R-:W-:Y:S04]  /*00b0*/  BSSY.RECONVERGENT B0, `(.L_x_0) ;  /* 0x0000040000007945 */ /* 0x000fe80003800200 */
[----:B------:R-:W-:-:S13]  /*00c0*/  ISETP.GE.U32.AND P0, PT, R2, 0x55555556, PT ;  /* 0x555555560200780c */ /* 0x000fda0003f06070 */
[----:B------:R-:W-:Y:S05]  /*00d0*/  @!P0 BRA `(.L_x_1) ;  /* 0x0000000000f48947 */ /* 0x000fea0003800000 */
[----:B------:R-:W-:-:S13]  /*00e0*/  ISETP.GE.U32.AND P0, PT, R3, 0x19, PT ;  /* 0x000000190300780c */ /* 0x000fda0003f06070 */
[----:B------:R-:W-:Y:S05]  /*00f0*/  @!P0 BRA `(.L_x_2) ;  /* 0x0000000000b08947 */ /* 0x000fea0003800000 */
[----:B------:R-:W-:-:S07]  /*0100*/  IMAD.MOV.U32 R2, RZ, RZ, 0x5 ;  /* 0x00000005ff027424 */ /* 0x000fce00078e00ff */
.L_x_3:
[----:B------:R-:W0:Y:S01]  /*0110*/  I2F.U32.RP R6, R2 ;  /* 0x0000000200067306 */ /* 0x000e220000209000 */
[----:B------:R-:W-:-:S07]  /*0120*/  ISETP.NE.U32.AND P1, PT, R2, RZ, PT ;  /* 0x000000ff0200720c */ /* 0x000fce0003f25070 */
[----:B0-----:R-:W0:Y:S02]  /*0130*/  MUFU.RCP R6, R6 ;  /* 0x0000000600067308 */ /* 0x001e240000001000 */
[----:B0-----:R-:W-:-:S06]  /*0140*/  VIADD R4, R6, 0xffffffe ;  /* 0x0ffffffe06047836 */ /* 0x001fcc0000000000 */
[----:B------:R0:W2:Y:S02]  /*0150*/  F2I.FTZ.U32.TRUNC.NTZ R5, R4 ;  /* 0x0000000400057305 */ /* 0x0000a4000021f000 */
[----:B0-----:R-:W-:Y:S01]  /*0160*/  IMAD.MOV.U32 R4, RZ, RZ, RZ ;  /* 0x000000ffff047224 */ /* 0x001fe200078e00ff */
[----:B--2---:R-:W-:-:S05]  /*0170*/  IADD3 R7, PT, PT, RZ, -R5, RZ ;  /* 0x80000005ff077210 */ /* 0x004fca0007ffe0ff */
[----:B------:R-:W-:-:S04]  /*0180*/  IMAD R7, R7, R2, RZ ;  /* 0x0000000207077224 */ /* 0x000fc800078e02ff */
[----:B------:R-:W-:-:S06]  /*0190*/  IMAD.HI.U32 R8, R5, R7, R4 ;  /* 0x0000000705087227 */ /* 0x000fcc00078e0004 */
[----:B------:R-:W-:-:S04]  /*01a0*/  IMAD.HI.U32 R8, R8, R3, RZ ;  /* 0x0000000308087227 */ /* 0x000fc800078e00ff */
[----:B------:R-:W-:-:S04]  /*01b0*/  IMAD.MOV R8, RZ, RZ, -R8 ;  /* 0x000000ffff087224 */ /* 0x000fc800078e0a08 */
[----:B------:R-:W-:-:S05]  /*01c0*/  IMAD R5, R2, R8, R3 ;  /* 0x0000000802057224 */ /* 0x000fca00078e0203 */
[----:B------:R-:W-:-:S13]  /*01d0*/  ISETP.GE.U32.AND P0, PT, R5, R2, PT ;  /* 0x000000020500720c */ /* 0x000fda0003f06070 */
[----:B------:R-:W-:-:S04]  /*01e0*/  @P0 IADD3 R5, PT, PT, R5, -R2, RZ ;  /* 0x8000000205050210 */ /* 0x000fc80007ffe0ff */
[----:B------:R-:W-:-:S13]  /*01f0*/  ISETP.GE.U32.AND P0, PT, R5, R2, PT ;  /* 0x000000020500720c */ /* 0x000fda0003f06070 */
[----:B------:R-:W-:Y:S01]  /*0200*/  @P0 IMAD.IADD R5, R5, 0x1, -R2 ;  /* 0x0000000105050824 */ /* 0x000fe200078e0a02 */
[----:B------:R-:W-:-:S04]  /*0210*/  @!P1 LOP3.LUT R5, RZ, R2, RZ, 0x33, !PT ;  /* 0x00000002ff059212 */ /* 0x000fc800078e33ff */
[----:B------:R-:W-:-:S13]  /*0220*/  ISETP.NE.AND P0, PT, R5, RZ, PT ;  /* 0x000000ff0500720c */ /* 0x000fda0003f05270 */
[----:B------:R-:W-:Y:S05]  /*0230*/  @!P0 BRA `(.L_x_1) ;  /* 0x00000000009c8947 */ /* 0x000fea0003800000 */
[----:B------:R-:W-:-:S04]  /*0240*/  VIADD R6, R2, 0x2 ;  /* 0x0000000202067836 */ /* 0x000fc80000000000 */
[----:B------:R-:W0:Y:S01]  /*0250*/  I2F.U32.RP R7, R6 ;  /* 0x0000000600077306 */ /* 0x000e220000209000 */
[----:B------:R-:W-:Y:S01]  /*0260*/  IMAD.MOV R9, RZ, RZ, -R6 ;  /* 0x000000ffff097224 */ /* 0x000fe200078e0a06 */
[----:B------:R-:W-:-:S06]  /*0270*/  ISETP.NE.U32.AND P1, PT, R6, RZ, PT ;  /* 0x000000ff0600720c */ /* 0x000fcc0003f25070 */
[----:B0-----:R-:W0:Y:S02]  /*0280*/  MUFU.RCP R7, R7 ;  /* 0x0000000700077308 */ /* 0x001e240000001000 */
[----:B0-----:R-:W-:-:S06]  /*0290*/  IADD3 R4, PT, PT, R7, 0xffffffe, RZ ;  /* 0x0ffffffe07047810 */ /* 0x001fcc0007ffe0ff */
[----:B------:R0:W2:Y:S02]  /*02a0*/  F2I.FTZ.U32.TRUNC.NTZ R5, R4 ;  /* 0x0000000400057305 */ /* 0x0000a4000021f000 */
[----:B0-----:R-:W-:Y:S02]  /*02b0*/  IMAD.MOV.U32 R4, RZ, RZ, RZ ;  /* 0x000000ffff047224 */ /* 0x001fe400078e00ff */
[----:B--2---:R-:W-:-:S04]  /*02c0*/  IMAD R9, R9, R5, RZ ;  /* 0x0000000509097224 */ /* 0x004fc800078e02ff */
[----:B------:R-:W-:-:S06]  /*02d0*/  IMAD.HI.U32 R8, R5, R9, R4 ;  /* 0x0000000905087227 */ /* 0x000fcc00078e0004 */
[----:B------:R-:W-:-:S05]  /*02e0*/  IMAD.HI.U32 R8, R8, R3, RZ ;  /* 0x0000000308087227 */ /* 0x000fca00078e00ff */
[----:B------:R-:W-:-:S05]  /*02f0*/  IADD3 R8, PT, PT, -R8, RZ, RZ ;  /* 0x000000ff08087210 */ /* 0x000fca0007ffe1ff */
[----:B------:R-:W-:-:S05]  /*0300*/  IMAD R5, R6, R8, R3 ;  /* 0x0000000806057224 */ /* 0x000fca00078e0203 */
[----:B------:R-:W-:-:S13]  /*0310*/  ISETP.GE.U32.AND P0, PT, R5, R6, PT ;  /* 0x000000060500720c */ /* 0x000fda0003f06070 */
[----:B------:R-:W-:-:S05]  /*0320*/  @P0 IMAD.IADD R5, R5, 0x1, -R6 ;  /* 0x0000000105050824 */ /* 0x000fca00078e0a06 */
[----:B------:R-:W-:-:S13]  /*0330*/  ISETP.GE.U32.AND P0, PT, R5, R6, PT ;  /* 0x000000060500720c */ /* 0x000fda0003f06070 */
[----:B------:R-:W-:Y:S01]  /*0340*/  @P0 IMAD.IADD R5, R5, 0x1, -R6 ;  /* 0x0000000105050824 */ /* 0x000fe200078e0a06 */
[----:B------:R-:W-:-:S04]  /*0350*/  @!P1 LOP3.LUT R5, RZ, R6, RZ, 0x33, !PT ;  /* 0x00000006ff059212 */ /* 0x000fc800078e33ff */
[----:B------:R-:W-:-:S13]  /*0360*/  ISETP.NE.AND P0, PT, R5, RZ, PT ;  /* 0x000000ff0500720c */ /* 0x000fda0003f05270 */
[----:B------:R-:W-:Y:S05]  /*0370*/  @!P0 BRA `(.L_x_1) ;  /* 0x00000000004c8947 */ /* 0x000fea0003800000 */
[----:B------:R-:W-:-:S05]  /*0380*/  IADD3 R2, PT, PT, R2, 0x6, RZ ;  /* 0x0000000602027810 */ /* 0x000fca0007ffe0ff */
[----:B------:R-:W-:-:S05]  /*0390*/  IMAD R4, R2, R2, RZ ;  /* 0x0000000202047224 */ /* 0x000fca00078e02ff */
[----:B------:R-:W-:-:S13]  /*03a0*/  ISETP.GT.U32.AND P0, PT, R4, R3, PT ;  /* 0x000000030400720c */ /* 0x000fda0003f04070 */
[----:B------:R-:W-:Y:S05]  /*03b0*/  @!P0 BRA `(.L_x_3) ;  /* 0xfffffffc00548947 */ /* 0x000fea000383ffff */
.L_x_2:
[----:B------:R-:W0:Y:S01]  /*03c0*/  S2R R5, SR_LANEID ;  /* 0x0000000000057919 */ /* 0x000e220000000000 */
[----:B------:R-:W-:Y:S01]  /*03d0*/  VOTEU.ANY UR6, UPT, PT ;  /* 0x0000000000067886 */ /* 0x000fe200038e0100 */
[----:B------:R-:W2:Y:S01]  /*03e0*/  LDC.64 R6, c[0x4][RZ] ;  /* 0x01000000ff067b82 */ /* 0x000ea20000000a00 */
[----:B------:R-:W0:Y:S08]  /*03f0*/  FLO.U32 R2, UR6 ;  /* 0x0000000600027d00 */ /* 0x000e3000080e0000 */
[----:B------:R-:W2:Y:S01]  /*0400*/  POPC R11, UR6 ;  /* 0x00000006000b7d09 */ /* 0x000ea20008000000 */
[----:B0-----:R-:W-:Y:S01]  /*0410*/  ISETP.EQ.U32.AND P0, PT, R2, R5, PT ;  /* 0x000000050200720c */ /* 0x001fe20003f02070 */
[----:B------:R-:W0:Y:S01]  /*0420*/  S2R R8, SR_LTMASK ;  /* 0x0000000000087919 */ /* 0x000e220000003900 */
[----:B------:R-:W3:Y:S11]  /*0430*/  LDC.64 R4, c[0x0][0x380] ;  /* 0x0000e000ff047b82 */ /* 0x000ef60000000a00 */
[----:B--2---:R-:W2:Y:S01]  /*0440*/  @P0 ATOMG.E.ADD.STRONG.GPU PT, R7, desc[UR4][R6.64], R11 ;  /* 0x8000000b060709a8 */ /* 0x004ea200081ef104 */
[----:B0-----:R-:W-:-:S06]  /*0450*/  LOP3.LUT R8, R8, UR6, RZ, 0xc0, !PT ;  /* 0x0000000608087c12 */ /* 0x001fcc000f8ec0ff */
[----:B------:R-:W0:Y:S01]  /*0460*/  POPC R8, R8 ;  /* 0x0000000800087309 */ /* 0x000e220000000000 */
[----:B--2---:R-:W0:Y:S02]  /*0470*/  SHFL.IDX PT, R9, R7, R2, 0x1f ;  /* 0x00001f0207097589 */ /* 0x004e2400000e0000 */
[----:B0-----:R-:W-:-:S04]  /*0480*/  IMAD.IADD R9, R9, 0x1, R8 ;  /* 0x0000000109097824 */ /* 0x001fc800078e0208 */
[----:B---3--:R-:W-:-:S05]  /*0490*/  IMAD.WIDE.U32 R4, R9, 0x4, R4 ;  /* 0x0000000409047825 */ /* 0x008fca00078e0004 */
[----:B------:R0:W-:Y:S02]  /*04a0*/  STG.E desc[UR4][R4.64], R3 ;  /* 0x0000000304007986 */ /* 0x0001e4000c101904 */
.L_x_1:
[----:B------:R-:W-:Y:S05]  /*04b0*/  BSYNC.RECONVERGENT B0 ;  /* 0x0000000000007941 */ /* 0x000fea0003800200 */
.L_x_0:
[----:B0-----:R-:W0:Y:S08]  /*04c0*/  LDC.64 R4, c[0x4][RZ] ;  /* 0x01000000ff047b82 */ /* 0x001e300000000a00 */
[----:B------:R-:W-:Y:S06]  /*04d0*/  BAR.SYNC.DEFER_BLOCKING 0x0 ;  /* 0x0000000000007b1d */ /* 0x000fec0000010000 */
[----:B------:R-:W2:Y:S01]  /*04e0*/  LDCU UR6, c[0x0][0x388] ;  /* 0x00007100ff0677ac */ /* 0x000ea20008000800 */
[----:B0-----:R-:W2:Y:S01]  /*04f0*/  LDG.E R4, desc[UR4][R4.64] ;  /* 0x0000000404047981 */ /* 0x001ea2000c1e1900 */
[----:B-1----:R-:W-:-:S02]  /*0500*/  LEA R3, R0, R3, 0x1 ;  /* 0x0000000300037211 */ /* 0x002fc400078e08ff */
[----:B--2---:R-:W-:-:S13]  /*0510*/  ISETP.GE.U32.AND P0, PT, R4, UR6, PT ;  /* 0x0000000604007c0c */ /* 0x004fda000bf06070 */
[----:B------:R-:W-:Y:S05]  /*0520*/  @!P0 BRA `(.L_x_4) ;  /* 0xfffffff800dc8947 */ /* 0x000fea000383ffff */
[----:B------:R-:W-:Y:S05]  /*0530*/  EXIT ;  /* 0x000000000000794d */ /* 0x000fea0003800000 */
.L_x_5:
[----:B------:R-:W-:-:S00]  /*0540*/  BRA `(.L_x_5) ;  /* 0xfffffffc00fc7947 */ /* 0x000fc0000383ffff */
[----:B------:R-:W-:-:S00]  /*0550*/  NOP ;  /* 0x0000000000007918 */ /* 0x000fc00000000000 */
        /* <DEDUP_REMOVED lines=10> */
.L_x_6:


//--------------------- .nv.global.init           --------------------------
	.section	.nv.global.init,"aw",@progbits
	.align	4
.nv.global.init:
	.type		numPrimesFound,@object
	.size		numPrimesFound,(.L_0 - numPrimesFound)
numPrimesFound:
        /*0000*/ 	.byte	0x02, 0x00, 0x00, 0x00
.L_0:


//--------------------- .nv.shared.reserved.0     --------------------------
	.section	.nv.shared.reserved.0,"aw",@nobits
	.weak		__nv_reservedSMEM_offset_0_alias
	.size		__nv_reservedSMEM_offset_0_alias, 0, 64
	.other		__nv_reservedSMEM_offset_0_alias,@"STO_CUDA_RESERVED_SHARED STV_DEFAULT"
__nv_reservedSMEM_offset_0_alias:
	.zero		0
	.zero		64


//--------------------- .nv.constant0._Z13search_kernelPjj --------------------------
	.section	.nv.constant0._Z13search_kernelPjj,"a",@progbits
	.sectionflags	@""
	.align	4
.nv.constant0._Z13search_kernelPjj:
	.zero		908


//--------------------- SYMBOLS --------------------------

	.type		.nv.reservedSmem.offset0,@object
	.size		.nv.reservedSmem.offset0,0x4
